//
// Generated by NVIDIA NVVM Compiler
//
// Compiler Build ID: CL-36424714
// Cuda compilation tools, release 13.0, V13.0.88
// Based on NVVM 20.0.0
//

.version 9.0
.target sm_100
.address_size 64

	// .globl	_Z12thread_idx_2v
.extern .func  (.param .b32 func_retval0) vprintf
(
	.param .b64 vprintf_param_0,
	.param .b64 vprintf_param_1
)
;
.global .align 1 .b8 $str[35] = {98, 108, 111, 99, 107, 73, 100, 58, 32, 37, 100, 44, 32, 116, 104, 114, 101, 97, 100, 73, 100, 58, 32, 37, 100, 44, 32, 105, 100, 58, 32, 37, 100, 10};

.visible .entry _Z12thread_idx_2v()
{
	.local .align 8 .b8 	__local_depot0[16];
	.reg .b64 	%SP;
	.reg .b64 	%SPL;
	.reg .b32 	%r<14>;
	.reg .b64 	%rd<5>;

	mov.u64 	%SPL, __local_depot0;
	cvta.local.u64 	%SP, %SPL;
	add.u64 	%rd1, %SP, 0;
	add.u64 	%rd2, %SPL, 0;
	mov.u32 	%r1, %tid.y;
	mov.u32 	%r2, %ntid.x;
	mov.u32 	%r3, %tid.x;
	mad.lo.s32 	%r4, %r1, %r2, %r3;
	mov.u32 	%r5, %ctaid.y;
	mov.u32 	%r6, %nctaid.x;
	mov.u32 	%r7, %ctaid.x;
	mad.lo.s32 	%r8, %r5, %r6, %r7;
	mov.u32 	%r9, %ntid.y;
	mul.lo.s32 	%r10, %r2, %r9;
	mad.lo.s32 	%r11, %r10, %r8, %r4;
	st.local.v2.u32 	[%rd2], {%r8, %r4};
	st.local.u32 	[%rd2+8], %r11;
	mov.u64 	%rd3, $str;
	cvta.global.u64 	%rd4, %rd3;
	{ // callseq 0, 0
	.param .b64 param0;
	st.param.b64 	[param0], %rd4;
	.param .b64 param1;
	st.param.b64 	[param1], %rd1;
	.param .b32 retval0;
	call.uni (retval0), 
	vprintf, 
	(
	param0, 
	param1
	);
	ld.param.b32 	%r12, [retval0];
	} // callseq 0
	ret;

}


// ===== COMPILED SASS (sm_100) =====

	.target	sm_100

	.elftype	@"ET_EXEC"


//--------------------- .note.nv.tkinfo           --------------------------
	.section	.note.nv.tkinfo,"",@"SHT_NOTE"
	.sectionflags	@"SHF_NOTE_NV_TKINFO"
	.tkinfo
        /*0018*/ 	.word	0x00000002
        /*0030*/ 	.string	""
        /*0030*/ 	.string	"ptxas"
        /*0030*/ 	.string	"Cuda compilation tools, release 13.0, V13.0.88"
        /*0030*/ 	.string	"Build cuda_13.0.r13.0/compiler.36424714_0"
        /*0030*/ 	.string	"-arch sm_100 -m 64 "



//--------------------- .note.nv.cuinfo           --------------------------
	.section	.note.nv.cuinfo,"",@"SHT_NOTE"
	.sectionflags	@"SHF_NOTE_NV_CUINFO"
        /*0018*/ 	.short	0x0002
        /*001a*/ 	.short	0x0064
        /*001c*/ 	.short	0x0082
	.zero		2


//--------------------- .nv.info                  --------------------------
	.section	.nv.info,"",@"SHT_CUDA_INFO"
	.align	4


	//----- nvinfo : EIATTR_REGCOUNT
	.align		4
        /*0000*/ 	.byte	0x04, 0x2f
        /*0002*/ 	.short	(.L_2 - .L_1)
	.align		4
.L_1:
        /*0004*/ 	.word	index@(_Z12thread_idx_2v)
        /*0008*/ 	.word	0x00000018


	//----- nvinfo : EIATTR_FRAME_SIZE
	.align		4
.L_2:
        /*000c*/ 	.byte	0x04, 0x11
        /*000e*/ 	.short	(.L_4 - .L_3)
	.align		4
.L_3:
        /*0010*/ 	.word	index@(_Z12thread_idx_2v)
        /*0014*/ 	.word	0x00000010


	//----- nvinfo : EIATTR_MIN_STACK_SIZE
	.align		4
.L_4:
        /*0018*/ 	.byte	0x04, 0x12
        /*001a*/ 	.short	(.L_6 - .L_5)
	.align		4
.L_5:
        /*001c*/ 	.word	index@(_Z12thread_idx_2v)
        /*0020*/ 	.word	0x00000010
.L_6:


//--------------------- .nv.compat                --------------------------
	.section	.nv.compat,"",@"SHT_CUDA_COMPAT_INFO"
	.align	4
        /*0000*/ 	.byte	0x02, 0x09, 0x00, 0x00, 0x02, 0x02, 0x01, 0x00, 0x02, 0x05, 0x05, 0x00, 0x03, 0x07, 0x01, 0x01
        /*0010*/ 	.byte	0x02, 0x03, 0x00, 0x00, 0x02, 0x06, 0x01, 0x00, 0x04, 0x0b, 0x08, 0x00, 0x09, 0x00, 0x00, 0x00
        /*0020*/ 	.byte	0x00, 0x00, 0x00, 0x00


//--------------------- .nv.info._Z12thread_idx_2v --------------------------
	.section	.nv.info._Z12thread_idx_2v,"",@"SHT_CUDA_INFO"
	.sectionflags	@""
	.align	4


	//----- nvinfo : EIATTR_CUDA_API_VERSION
	.align		4
        /*0000*/ 	.byte	0x04, 0x37
        /*0002*/ 	.short	(.L_8 - .L_7)
.L_7:
        /*0004*/ 	.word	0x00000082


	//----- nvinfo : EIATTR_SPARSE_MMA_MASK
	.align		4
.L_8:
        /*0008*/ 	.byte	0x03, 0x50
        /*000a*/ 	.short	0x0000


	//----- nvinfo : EIATTR_MAXREG_COUNT
	.align		4
        /*000c*/ 	.byte	0x03, 0x1b
        /*000e*/ 	.short	0x00ff


	//----- nvinfo : EIATTR_EXTERNS
	.align		4
        /*0010*/ 	.byte	0x04, 0x0f
        /*0012*/ 	.short	(.L_10 - .L_9)


	//   ....[0]....
	.align		4
.L_9:
        /*0014*/ 	.word	index@(vprintf)


	//----- nvinfo : EIATTR_MERCURY_ISA_VERSION
	.align		4
.L_10:
        /*0018*/ 	.byte	0x03, 0x5f
        /*001a*/ 	.short	0x0101


	//----- nvinfo : EIATTR_VRC_CTA_INIT_COUNT
	.align		4
        /*001c*/ 	.byte	0x02, 0x4a
	.zero		1
	.zero		1


	//----- nvinfo : EIATTR_SYSCALL_OFFSETS
	.align		4
        /*0020*/ 	.byte	0x04, 0x46
        /*0022*/ 	.short	(.L_12 - .L_11)


	//   ....[0]....
.L_11:
        /*0024*/ 	.word	0x00000190


	//----- nvinfo : EIATTR_EXIT_INSTR_OFFSETS
	.align		4
.L_12:
        /*0028*/ 	.byte	0x04, 0x1c
        /*002a*/ 	.short	(.L_14 - .L_13)


	//   ....[0]....
.L_13:
        /*002c*/ 	.word	0x000001a0


	//----- nvinfo : EIATTR_SW_WAR
	.align		4
.L_14:
        /*0030*/ 	.byte	0x04, 0x36
        /*0032*/ 	.short	(.L_16 - .L_15)
.L_15:
        /*0034*/ 	.word	0x00000008
.L_16:


//--------------------- .nv.callgraph             --------------------------
	.section	.nv.callgraph,"",@"SHT_CUDA_CALLGRAPH"
	.align	4
	.sectionentsize	8
	.align		4
        /*0000*/ 	.word	0x00000000
	.align		4
        /*0004*/ 	.word	0xffffffff
	.align		4
        /*0008*/ 	.word	index@(_Z12thread_idx_2v)
	.align		4
        /*000c*/ 	.word	index@(vprintf)
	.align		4
        /*0010*/ 	.word	0x00000000
	.align		4
        /*0014*/ 	.word	0xfffffffe
	.align		4
        /*0018*/ 	.word	0x00000000
	.align		4
        /*001c*/ 	.word	0xfffffffd
	.align		4
        /*0020*/ 	.word	0x00000000
	.align		4
        /*0024*/ 	.word	0xfffffffc


//--------------------- .nv.constant4             --------------------------
	.section	.nv.constant4,"a",@progbits
	.align	8
	.align		8
.nv.constant4:
        /*0000*/ 	.dword	vprintf
	.align		8
        /*0008*/ 	.dword	$str


//--------------------- .text._Z12thread_idx_2v   --------------------------
	.section	.text._Z12thread_idx_2v,"ax",@progbits
	.align	128
        .global         _Z12thread_idx_2v
        .type           _Z12thread_idx_2v,@function
        .size           _Z12thread_idx_2v,(.L_x_2 - _Z12thread_idx_2v)
        .other          _Z12thread_idx_2v,@"STO_CUDA_ENTRY STV_DEFAULT"
_Z12thread_idx_2v:
.text._Z12thread_idx_2v:
[----:B------:R-:W0:Y:S01]  /*0000*/  LDC R1, c[0x0][0x37c] ;  /* 0x0000df00ff017b82 */ /* 0x000e220000000800 */
[----:B------:R-:W1:Y:S01]  /*0010*/  S2R R3, SR_TID.Y ;  /* 0x0000000000037919 */ /* 0x000e620000002200 */
[----:B------:R-:W2:Y:S06]  /*0020*/  LDCU UR6, c[0x0][0x2fc] ;  /* 0x00005f80ff0677ac */ /* 0x000eac0008000800 */
[----:B------:R-:W3:Y:S01]  /*0030*/  S2UR UR7, SR_CTAID.Y ;  /* 0x00000000000779c3 */ /* 0x000ee20000002600 */
[----:B------:R-:W-:Y:S01]  /*0040*/  MOV R8, 0x0 ;  /* 0x0000000000087802 */ /* 0x000fe20000000f00 */
[----:B------:R-:W1:Y:S01]  /*0050*/  S2R R0, SR_TID.X ;  /* 0x0000000000007919 */ /* 0x000e620000002100 */
[----:B------:R-:W4:Y:S01]  /*0060*/  LDCU UR5, c[0x0][0x360] ;  /* 0x00006c00ff0577ac */ /* 0x000f220008000800 */
[----:B0-----:R-:W-:Y:S01]  /*0070*/  VIADD R1, R1, 0xfffffff0 ;  /* 0xfffffff001017836 */ /* 0x001fe20000000000 */
[----:B------:R-:W3:Y:S01]  /*0080*/  S2R R5, SR_CTAID.X ;  /* 0x0000000000057919 */ /* 0x000ee20000002500 */
[----:B------:R-:W0:Y:S02]  /*0090*/  LDCU.64 UR8, c[0x4][0x8] ;  /* 0x01000100ff0877ac */ /* 0x000e240008000a00 */
[----:B------:R-:W3:Y:S01]  /*00a0*/  LDC R2, c[0x0][0x370] ;  /* 0x0000dc00ff027b82 */ /* 0x000ee20000000800 */
[----:B------:R-:W4:Y:S07]  /*00b0*/  LDCU UR4, c[0x0][0x364] ;  /* 0x00006c80ff0477ac */ /* 0x000f2e0008000800 */
[----:B------:R-:W5:Y:S01]  /*00c0*/  LDC.64 R8, c[0x4][R8] ;  /* 0x0100000008087b82 */ /* 0x000f620000000a00 */
[----:B0-----:R-:W-:Y:S01]  /*00d0*/  IMAD.U32 R4, RZ, RZ, UR8 ;  /* 0x00000008ff047e24 */ /* 0x001fe2000f8e00ff */
[----:B----4-:R-:W-:-:S02]  /*00e0*/  UIMAD UR4, UR5, UR4, URZ ;  /* 0x00000004050472a4 */ /* 0x010fc4000f8e02ff */
[----:B-1----:R-:W-:Y:S01]  /*00f0*/  IMAD R3, R3, UR5, R0 ;  /* 0x0000000503037c24 */ /* 0x002fe2000f8e0200 */
[----:B------:R-:W0:Y:S01]  /*0100*/  LDCU UR5, c[0x0][0x2f8] ;  /* 0x00005f00ff0577ac */ /* 0x000e220008000800 */
[----:B---3--:R-:W-:Y:S01]  /*0110*/  IMAD R2, R2, UR7, R5 ;  /* 0x0000000702027c24 */ /* 0x008fe2000f8e0205 */
[----:B------:R-:W-:-:S03]  /*0120*/  MOV R5, UR9 ;  /* 0x0000000900057c02 */ /* 0x000fc60008000f00 */
[----:B------:R-:W-:Y:S01]  /*0130*/  IMAD R0, R2, UR4, R3 ;  /* 0x0000000402007c24 */ /* 0x000fe2000f8e0203 */
[----:B------:R1:W-:Y:S04]  /*0140*/  STL.64 [R1], R2 ;  /* 0x0000000201007387 */ /* 0x0003e80000100a00 */
[----:B------:R1:W-:Y:S01]  /*0150*/  STL [R1+0x8], R0 ;  /* 0x0000080001007387 */ /* 0x0003e20000100800 */
[----:B0-----:R-:W-:-:S04]  /*0160*/  IADD3 R6, P0, PT, R1, UR5, RZ ;  /* 0x0000000501067c10 */ /* 0x001fc8000ff1e0ff */
[----:B--2--5:R-:W-:-:S09]  /*0170*/  IADD3.X R7, PT, PT, RZ, UR6, RZ, P0, !PT ;  /* 0x00000006ff077c10 */ /* 0x024fd200087fe4ff */
[----:B------:R-:W-:-:S07]  /*0180*/  LEPC R20, `(.L_x_0) ;  /* 0x000000001014794e */ /* 0x000fce0000000000 */
[----:B-1----:R-:W-:Y:S05]  /*0190*/  CALL.ABS.NOINC R8 ;  /* 0x0000000008007343 */ /* 0x002fea0003c00000 */
.L_x_0:
[----:B------:R-:W-:Y:S05]  /*01a0*/  EXIT ;  /* 0x000000000000794d */ /* 0x000fea0003800000 */
.L_x_1:
[----:B------:R-:W-:-:S00]  /*01b0*/  BRA `(.L_x_1) ;  /* 0xfffffffc00fc7947 */ /* 0x000fc0000383ffff */
[----:B------:R-:W-:-:S00]  /*01c0*/  NOP ;  /* 0x0000000000007918 */ /* 0x000fc00000000000 */
        /* <DEDUP_REMOVED lines=11> */
.L_x_2:


//--------------------- .nv.global.init           --------------------------
	.section	.nv.global.init,"aw",@progbits
.nv.global.init:
	.type		$str,@object
	.size		$str,(.L_0 - $str)
$str:
        /*0000*/ 	.byte	0x62, 0x6c, 0x6f, 0x63, 0x6b, 0x49, 0x64, 0x3a, 0x20, 0x25, 0x64, 0x2c, 0x20, 0x74, 0x68, 0x72
        /*0010*/ 	.byte	0x65, 0x61, 0x64, 0x49, 0x64, 0x3a, 0x20, 0x25, 0x64, 0x2c, 0x20, 0x69, 0x64, 0x3a, 0x20, 0x25
        /*0020*/ 	.byte	0x64, 0x0a, 0x00
.L_0:


//--------------------- .nv.shared.reserved.0     --------------------------
	.section	.nv.shared.reserved.0,"aw",@nobits
	.weak		__nv_reservedSMEM_offset_0_alias
	.size		__nv_reservedSMEM_offset_0_alias, 0, 64
	.other		__nv_reservedSMEM_offset_0_alias,@"STO_CUDA_RESERVED_SHARED STV_DEFAULT"
__nv_reservedSMEM_offset_0_alias:
	.zero		0
	.zero		64


//--------------------- .nv.constant0._Z12thread_idx_2v --------------------------
	.section	.nv.constant0._Z12thread_idx_2v,"a",@progbits
	.sectionflags	@""
	.align	4
.nv.constant0._Z12thread_idx_2v:
	.zero		896


//--------------------- SYMBOLS --------------------------

	.type		.nv.reservedSmem.offset0,@object
	.size		.nv.reservedSmem.offset0,0x4
	.type		vprintf,@function
